//
// Generated by NVIDIA NVVM Compiler
//
// Compiler Build ID: CL-36424714
// Cuda compilation tools, release 13.0, V13.0.88
// Based on NVVM 20.0.0
//

.version 9.0
.target sm_100
.address_size 64

	// .globl	_Z19moveVAO_cuda_kernelPf

.visible .entry _Z19moveVAO_cuda_kernelPf(
	.param .u64 .ptr .align 1 _Z19moveVAO_cuda_kernelPf_param_0
)
{
	.reg .pred 	%p<2>;
	.reg .b32 	%r<3>;
	.reg .b32 	%f<4>;
	.reg .b64 	%rd<5>;
	.reg .b64 	%fd<3>;

	ld.param.u64 	%rd1, [_Z19moveVAO_cuda_kernelPf_param_0];
	cvta.to.global.u64 	%rd2, %rd1;
	mov.u32 	%r1, %tid.x;
	mul.lo.s32 	%r2, %r1, 3;
	mul.wide.u32 	%rd3, %r2, 4;
	add.s64 	%rd4, %rd2, %rd3;
	ld.global.f32 	%f1, [%rd4+8];
	cvt.f64.f32 	%fd1, %f1;
	add.f64 	%fd2, %fd1, 0d3F9999999999999A;
	cvt.rn.f32.f64 	%f2, %fd2;
	setp.gt.f32 	%p1, %f2, 0f3F800000;
	selp.f32 	%f3, 0fBF800000, %f2, %p1;
	st.global.f32 	[%rd4+8], %f3;
	ret;

}


// ===== COMPILED SASS (sm_100) =====

	.target	sm_100

	.elftype	@"ET_EXEC"


//--------------------- .note.nv.tkinfo           --------------------------
	.section	.note.nv.tkinfo,"",@"SHT_NOTE"
	.sectionflags	@"SHF_NOTE_NV_TKINFO"
	.tkinfo
        /*0018*/ 	.word	0x00000002
        /*0030*/ 	.string	""
        /*0030*/ 	.string	"ptxas"
        /*0030*/ 	.string	"Cuda compilation tools, release 13.0, V13.0.88"
        /*0030*/ 	.string	"Build cuda_13.0.r13.0/compiler.36424714_0"
        /*0030*/ 	.string	"-arch sm_100 -m 64 "



//--------------------- .note.nv.cuinfo           --------------------------
	.section	.note.nv.cuinfo,"",@"SHT_NOTE"
	.sectionflags	@"SHF_NOTE_NV_CUINFO"
        /*0018*/ 	.short	0x0002
        /*001a*/ 	.short	0x0064
        /*001c*/ 	.short	0x0082
	.zero		2


//--------------------- .nv.info                  --------------------------
	.section	.nv.info,"",@"SHT_CUDA_INFO"
	.align	4


	//----- nvinfo : EIATTR_REGCOUNT
	.align		4
        /*0000*/ 	.byte	0x04, 0x2f
        /*0002*/ 	.short	(.L_1 - .L_0)
	.align		4
.L_0:
        /*0004*/ 	.word	index@(_Z19moveVAO_cuda_kernelPf)
        /*0008*/ 	.word	0x0000000a


	//----- nvinfo : EIATTR_FRAME_SIZE
	.align		4
.L_1:
        /*000c*/ 	.byte	0x04, 0x11
        /*000e*/ 	.short	(.L_3 - .L_2)
	.align		4
.L_2:
        /*0010*/ 	.word	index@(_Z19moveVAO_cuda_kernelPf)
        /*0014*/ 	.word	0x00000000


	//----- nvinfo : EIATTR_MIN_STACK_SIZE
	.align		4
.L_3:
        /*0018*/ 	.byte	0x04, 0x12
        /*001a*/ 	.short	(.L_5 - .L_4)
	.align		4
.L_4:
        /*001c*/ 	.word	index@(_Z19moveVAO_cuda_kernelPf)
        /*0020*/ 	.word	0x00000000
.L_5:


//--------------------- .nv.compat                --------------------------
	.section	.nv.compat,"",@"SHT_CUDA_COMPAT_INFO"
	.align	4
        /*0000*/ 	.byte	0x02, 0x09, 0x00, 0x00, 0x02, 0x02, 0x01, 0x00, 0x02, 0x05, 0x05, 0x00, 0x03, 0x07, 0x01, 0x01
        /*0010*/ 	.byte	0x02, 0x03, 0x00, 0x00, 0x02, 0x06, 0x01, 0x00, 0x04, 0x0b, 0x08, 0x00, 0x01, 0x00, 0x00, 0x00
        /*0020*/ 	.byte	0x00, 0x00, 0x00, 0x00


//--------------------- .nv.info._Z19moveVAO_cuda_kernelPf --------------------------
	.section	.nv.info._Z19moveVAO_cuda_kernelPf,"",@"SHT_CUDA_INFO"
	.sectionflags	@""
	.align	4


	//----- nvinfo : EIATTR_CUDA_API_VERSION
	.align		4
        /*0000*/ 	.byte	0x04, 0x37
        /*0002*/ 	.short	(.L_7 - .L_6)
.L_6:
        /*0004*/ 	.word	0x00000082


	//----- nvinfo : EIATTR_KPARAM_INFO
	.align		4
.L_7:
        /*0008*/ 	.byte	0x04, 0x17
        /*000a*/ 	.short	(.L_9 - .L_8)
.L_8:
        /*000c*/ 	.word	0x00000000
        /*0010*/ 	.short	0x0000
        /*0012*/ 	.short	0x0000
        /*0014*/ 	.byte	0x00, 0xf5, 0x21, 0x00


	//----- nvinfo : EIATTR_SPARSE_MMA_MASK
	.align		4
.L_9:
        /*0018*/ 	.byte	0x03, 0x50
        /*001a*/ 	.short	0x0000


	//----- nvinfo : EIATTR_MAXREG_COUNT
	.align		4
        /*001c*/ 	.byte	0x03, 0x1b
        /*001e*/ 	.short	0x00ff


	//----- nvinfo : EIATTR_MERCURY_ISA_VERSION
	.align		4
        /*0020*/ 	.byte	0x03, 0x5f
        /*0022*/ 	.short	0x0101


	//----- nvinfo : EIATTR_VRC_CTA_INIT_COUNT
	.align		4
        /*0024*/ 	.byte	0x02, 0x4a
	.zero		1
	.zero		1


	//----- nvinfo : EIATTR_EXIT_INSTR_OFFSETS
	.align		4
        /*0028*/ 	.byte	0x04, 0x1c
        /*002a*/ 	.short	(.L_11 - .L_10)


	//   ....[0]....
.L_10:
        /*002c*/ 	.word	0x000000f0


	//----- nvinfo : EIATTR_CBANK_PARAM_SIZE
	.align		4
.L_11:
        /*0030*/ 	.byte	0x03, 0x19
        /*0032*/ 	.short	0x0008


	//----- nvinfo : EIATTR_PARAM_CBANK
	.align		4
        /*0034*/ 	.byte	0x04, 0x0a
        /*0036*/ 	.short	(.L_13 - .L_12)
	.align		4
.L_12:
        /*0038*/ 	.word	index@(.nv.constant0._Z19moveVAO_cuda_kernelPf)
        /*003c*/ 	.short	0x0380
        /*003e*/ 	.short	0x0008


	//----- nvinfo : EIATTR_SW_WAR
	.align		4
.L_13:
        /*0040*/ 	.byte	0x04, 0x36
        /*0042*/ 	.short	(.L_15 - .L_14)
.L_14:
        /*0044*/ 	.word	0x00000008
.L_15:


//--------------------- .nv.callgraph             --------------------------
	.section	.nv.callgraph,"",@"SHT_CUDA_CALLGRAPH"
	.align	4
	.sectionentsize	8
	.align		4
        /*0000*/ 	.word	0x00000000
	.align		4
        /*0004*/ 	.word	0xffffffff
	.align		4
        /*0008*/ 	.word	0x00000000
	.align		4
        /*000c*/ 	.word	0xfffffffe
	.align		4
        /*0010*/ 	.word	0x00000000
	.align		4
        /*0014*/ 	.word	0xfffffffd
	.align		4
        /*0018*/ 	.word	0x00000000
	.align		4
        /*001c*/ 	.word	0xfffffffc


//--------------------- .text._Z19moveVAO_cuda_kernelPf --------------------------
	.section	.text._Z19moveVAO_cuda_kernelPf,"ax",@progbits
	.align	128
        .global         _Z19moveVAO_cuda_kernelPf
        .type           _Z19moveVAO_cuda_kernelPf,@function
        .size           _Z19moveVAO_cuda_kernelPf,(.L_x_1 - _Z19moveVAO_cuda_kernelPf)
        .other          _Z19moveVAO_cuda_kernelPf,@"STO_CUDA_ENTRY STV_DEFAULT"
_Z19moveVAO_cuda_kernelPf:
.text._Z19moveVAO_cuda_kernelPf:
[----:B------:R-:W-:Y:S01]  /*0000*/  LDC R1, c[0x0][0x37c] ;  /* 0x0000df00ff017b82 */ /* 0x000fe20000000800 */
[----:B------:R-:W0:Y:S07]  /*0010*/  S2R R5, SR_TID.X ;  /* 0x0000000000057919 */ /* 0x000e2e0000002100 */
[----:B------:R-:W1:Y:S01]  /*0020*/  LDC.64 R2, c[0x0][0x380] ;  /* 0x0000e000ff027b82 */ /* 0x000e620000000a00 */
[----:B------:R-:W2:Y:S01]  /*0030*/  LDCU.64 UR4, c[0x0][0x358] ;  /* 0x00006b00ff0477ac */ /* 0x000ea20008000a00 */
[----:B0-----:R-:W-:-:S04]  /*0040*/  IMAD R5, R5, 0x3, RZ ;  /* 0x0000000305057824 */ /* 0x001fc800078e02ff */
[----:B-1----:R-:W-:-:S05]  /*0050*/  IMAD.WIDE.U32 R2, R5, 0x4, R2 ;  /* 0x0000000405027825 */ /* 0x002fca00078e0002 */
[----:B--2---:R-:W2:Y:S01]  /*0060*/  LDG.E R0, desc[UR4][R2.64+0x8] ;  /* 0x0000080402007981 */ /* 0x004ea2000c1e1900 */
[----:B------:R-:W-:Y:S01]  /*0070*/  UMOV UR6, 0x9999999a ;  /* 0x9999999a00067882 */ /* 0x000fe20000000000 */
[----:B------:R-:W-:Y:S01]  /*0080*/  UMOV UR7, 0x3f999999 ;  /* 0x3f99999900077882 */ /* 0x000fe20000000000 */
[----:B--2---:R-:W0:Y:S02]  /*0090*/  F2F.F64.F32 R4, R0 ;  /* 0x0000000000047310 */ /* 0x004e240000201800 */
[----:B0-----:R-:W-:-:S10]  /*00a0*/  DADD R4, R4, UR6 ;  /* 0x0000000604047e29 */ /* 0x001fd40008000000 */
[----:B------:R-:W0:Y:S02]  /*00b0*/  F2F.F32.F64 R4, R4 ;  /* 0x0000000400047310 */ /* 0x000e240000301000 */
[----:B0-----:R-:W-:-:S04]  /*00c0*/  FSETP.GT.AND P0, PT, R4, 1, PT ;  /* 0x3f8000000400780b */ /* 0x001fc80003f04000 */
[----:B------:R-:W-:-:S05]  /*00d0*/  FSEL R7, R4, -1, !P0 ;  /* 0xbf80000004077808 */ /* 0x000fca0004000000 */
[----:B------:R-:W-:Y:S01]  /*00e0*/  STG.E desc[UR4][R2.64+0x8], R7 ;  /* 0x0000080702007986 */ /* 0x000fe2000c101904 */
[----:B------:R-:W-:Y:S05]  /*00f0*/  EXIT ;  /* 0x000000000000794d */ /* 0x000fea0003800000 */
.L_x_0:
[----:B------:R-:W-:-:S00]  /*0100*/  BRA `(.L_x_0) ;  /* 0xfffffffc00fc7947 */ /* 0x000fc0000383ffff */
[----:B------:R-:W-:-:S00]  /*0110*/  NOP ;  /* 0x0000000000007918 */ /* 0x000fc00000000000 */
        /* <DEDUP_REMOVED lines=14> */
.L_x_1:


//--------------------- .nv.shared.reserved.0     --------------------------
	.section	.nv.shared.reserved.0,"aw",@nobits
	.weak		__nv_reservedSMEM_offset_0_alias
	.size		__nv_reservedSMEM_offset_0_alias, 0, 64
	.other		__nv_reservedSMEM_offset_0_alias,@"STO_CUDA_RESERVED_SHARED STV_DEFAULT"
__nv_reservedSMEM_offset_0_alias:
	.zero		0
	.zero		64


//--------------------- .nv.constant0._Z19moveVAO_cuda_kernelPf --------------------------
	.section	.nv.constant0._Z19moveVAO_cuda_kernelPf,"a",@progbits
	.sectionflags	@""
	.align	4
.nv.constant0._Z19moveVAO_cuda_kernelPf:
	.zero		904


//--------------------- SYMBOLS --------------------------

	.type		.nv.reservedSmem.offset0,@object
	.size		.nv.reservedSmem.offset0,0x4
